//
// Generated by NVIDIA NVVM Compiler
//
// Compiler Build ID: CL-36424714
// Cuda compilation tools, release 13.0, V13.0.88
// Based on NVVM 20.0.0
//

.version 9.0
.target sm_100
.address_size 64

	// .globl	_Z11test_kernelP6__half
.extern .shared .align 16 .b8 smem_pool[];

.visible .entry _Z11test_kernelP6__half(
	.param .u64 .ptr .align 1 _Z11test_kernelP6__half_param_0
)
.explicitcluster
.reqnctapercluster 2, 1, 1
{
	.reg .pred 	%p<24>;
	.reg .b16 	%rs<6>;
	.reg .b32 	%r<177>;
	.reg .b32 	%f<3>;
	.reg .b64 	%rd<9>;

	ld.param.u64 	%rd1, [_Z11test_kernelP6__half_param_0];
	mov.u32 	%r1, %tid.x;
	setp.gt.u32 	%p1, %r1, 255;
	@%p1 bra 	$L__BB0_7;
	mov.f32 	%f1, 0f3F800000;
	// begin inline asm
	{  cvt.rn.f16.f32 %rs3, %f1;}

	// end inline asm
	mov.f32 	%f2, 0f00000000;
	// begin inline asm
	{  cvt.rn.f16.f32 %rs4, %f2;}

	// end inline asm
	mov.u32 	%r2, %ntid.x;
	add.s32 	%r47, %r1, %r2;
	max.u32 	%r48, %r47, 256;
	setp.lt.u32 	%p2, %r47, 256;
	selp.u32 	%r49, 1, 0, %p2;
	add.s32 	%r50, %r47, %r49;
	sub.s32 	%r51, %r48, %r50;
	div.u32 	%r52, %r51, %r2;
	add.s32 	%r3, %r52, %r49;
	and.b32  	%r53, %r3, 3;
	setp.eq.s32 	%p3, %r53, 3;
	mov.u32 	%r170, %r1;
	@%p3 bra 	$L__BB0_4;
	add.s32 	%r54, %r3, 1;
	and.b32  	%r55, %r54, 3;
	shl.b32 	%r56, %r1, 1;
	mov.u32 	%r57, smem_pool;
	add.s32 	%r58, %r56, %r57;
	add.s32 	%r167, %r58, 512;
	shl.b32 	%r5, %r2, 1;
	neg.s32 	%r166, %r55;
	mad.lo.s32 	%r170, %r2, %r55, %r1;
$L__BB0_3:
	.pragma "nounroll";
	st.shared.u16 	[%r167+-512], %rs3;
	st.shared.u16 	[%r167], %rs4;
	add.s32 	%r167, %r167, %r5;
	add.s32 	%r166, %r166, 1;
	setp.ne.s32 	%p4, %r166, 0;
	@%p4 bra 	$L__BB0_3;
$L__BB0_4:
	setp.lt.u32 	%p5, %r3, 3;
	@%p5 bra 	$L__BB0_7;
	shl.b32 	%r13, %r2, 2;
	shl.b32 	%r59, %r170, 1;
	mov.u32 	%r60, smem_pool;
	add.s32 	%r169, %r60, %r59;
	shl.b32 	%r15, %r2, 3;
	shl.b32 	%r16, %r2, 1;
$L__BB0_6:
	st.shared.u16 	[%r169], %rs3;
	st.shared.u16 	[%r169+512], %rs4;
	add.s32 	%r61, %r169, %r16;
	st.shared.u16 	[%r61], %rs3;
	st.shared.u16 	[%r61+512], %rs4;
	add.s32 	%r62, %r61, %r16;
	st.shared.u16 	[%r62], %rs3;
	st.shared.u16 	[%r62+512], %rs4;
	add.s32 	%r63, %r62, %r16;
	st.shared.u16 	[%r63], %rs3;
	st.shared.u16 	[%r63+512], %rs4;
	add.s32 	%r170, %r170, %r13;
	add.s32 	%r169, %r169, %r15;
	setp.lt.u32 	%p6, %r170, 256;
	@%p6 bra 	$L__BB0_6;
$L__BB0_7:
	mov.u32 	%r67, smem_pool;
	cvt.u64.u32 	%rd5, %r67;
	cvta.shared.u64 	%rd2, %rd5;
	// begin inline asm
	{ .reg .u64 u64addr; cvta.to.shared.u64 u64addr, %rd2; cvt.u32.u64 %r64, u64addr; }
	// end inline asm
	add.s64 	%rd3, %rd2, 512;
	// begin inline asm
	{ .reg .u64 u64addr; cvta.to.shared.u64 u64addr, %rd3; cvt.u32.u64 %r65, u64addr; }
	// end inline asm
	add.s64 	%rd4, %rd2, 1024;
	// begin inline asm
	{ .reg .u64 u64addr; cvta.to.shared.u64 u64addr, %rd4; cvt.u32.u64 %r66, u64addr; }
	// end inline asm
	barrier.cluster.arrive;
	barrier.cluster.wait;
	mov.u32 	%r24, %cluster_ctarank;
	setp.ne.s32 	%p7, %r1, 0;
	@%p7 bra 	$L__BB0_9;
	mov.b32 	%r69, 1;
	// begin inline asm
	mbarrier.init.shared::cta.b64 [%r66], %r69;
	// end inline asm
$L__BB0_9:
	barrier.cluster.arrive;
	barrier.cluster.wait;
	mov.u32 	%r25, %cluster_nctarank;
	setp.lt.u32 	%p8, %r25, 2;
	@%p8 bra 	$L__BB0_37;
	shl.b32 	%r71, %r1, 2;
	add.s32 	%r27, %r67, %r71;
	add.s32 	%r26, %r27, 512;
	add.s32 	%r28, %r25, -1;
	add.s32 	%r73, %r25, -2;
	and.b32  	%r29, %r28, 3;
	setp.lt.u32 	%p9, %r73, 3;
	mov.b32 	%r176, 1;
	@%p9 bra 	$L__BB0_30;
	and.b32  	%r30, %r28, -4;
	mov.b32 	%r172, 2;
	mov.u32 	%r171, %r24;
$L__BB0_12:
	setp.ne.s32 	%p10, %r1, 0;
	@%p10 bra 	$L__BB0_14;
	mov.b32 	%r85, 512;
	// begin inline asm
	mbarrier.arrive.expect_tx.shared::cta.b64 _, [%r66], %r85;
	// end inline asm
	add.s32 	%r87, %r171, 1;
	rem.u32 	%r82, %r87, %r25;
	// begin inline asm
	mapa.shared::cluster.u32 %r77, %r65, %r82;

	// end inline asm
	// begin inline asm
	mapa.shared::cluster.u32 %r80, %r66, %r82;

	// end inline asm
	// begin inline asm
	cp.async.bulk.shared::cluster.shared::cta.mbarrier::complete_tx::bytes [%r77], [%r64], %r85, [%r80];
	// end inline asm
$L__BB0_14:
	setp.gt.u32 	%p11, %r1, 127;
	add.s32 	%r90, %r172, -1;
	xor.b32  	%r89, %r90, 1;
	// begin inline asm
	{
.reg .pred                P1;
LAB_WAIT:
mbarrier.try_wait.parity.shared::cta.b64 P1, [%r66], %r89;
@P1                        bra.uni DONE;
bra.uni                   LAB_WAIT;
DONE:
}

	// end inline asm
	@%p11 bra 	$L__BB0_16;
	ld.shared.u32 	%r93, [%r26];
	ld.shared.u32 	%r92, [%r27];
	// begin inline asm
	{add.f16x2 %r91,%r92,%r93;
}
	// end inline asm
	st.shared.u32 	[%r27], %r91;
$L__BB0_16:
	setp.ne.s32 	%p12, %r1, 0;
	barrier.cluster.arrive;
	barrier.cluster.wait;
	@%p12 bra 	$L__BB0_18;
	mov.b32 	%r104, 512;
	// begin inline asm
	mbarrier.arrive.expect_tx.shared::cta.b64 _, [%r66], %r104;
	// end inline asm
	add.s32 	%r106, %r171, 2;
	rem.u32 	%r101, %r106, %r25;
	// begin inline asm
	mapa.shared::cluster.u32 %r96, %r65, %r101;

	// end inline asm
	// begin inline asm
	mapa.shared::cluster.u32 %r99, %r66, %r101;

	// end inline asm
	// begin inline asm
	cp.async.bulk.shared::cluster.shared::cta.mbarrier::complete_tx::bytes [%r96], [%r64], %r104, [%r99];
	// end inline asm
$L__BB0_18:
	setp.gt.u32 	%p13, %r1, 127;
	xor.b32  	%r108, %r172, 1;
	// begin inline asm
	{
.reg .pred                P1;
LAB_WAIT:
mbarrier.try_wait.parity.shared::cta.b64 P1, [%r66], %r108;
@P1                        bra.uni DONE;
bra.uni                   LAB_WAIT;
DONE:
}

	// end inline asm
	@%p13 bra 	$L__BB0_20;
	ld.shared.u32 	%r111, [%r26];
	ld.shared.u32 	%r110, [%r27];
	// begin inline asm
	{add.f16x2 %r109,%r110,%r111;
}
	// end inline asm
	st.shared.u32 	[%r27], %r109;
$L__BB0_20:
	setp.ne.s32 	%p14, %r1, 0;
	barrier.cluster.arrive;
	barrier.cluster.wait;
	@%p14 bra 	$L__BB0_22;
	mov.b32 	%r122, 512;
	// begin inline asm
	mbarrier.arrive.expect_tx.shared::cta.b64 _, [%r66], %r122;
	// end inline asm
	add.s32 	%r124, %r171, 3;
	rem.u32 	%r119, %r124, %r25;
	// begin inline asm
	mapa.shared::cluster.u32 %r114, %r65, %r119;

	// end inline asm
	// begin inline asm
	mapa.shared::cluster.u32 %r117, %r66, %r119;

	// end inline asm
	// begin inline asm
	cp.async.bulk.shared::cluster.shared::cta.mbarrier::complete_tx::bytes [%r114], [%r64], %r122, [%r117];
	// end inline asm
$L__BB0_22:
	setp.gt.u32 	%p15, %r1, 127;
	add.s32 	%r33, %r172, 1;
	xor.b32  	%r126, %r33, 1;
	// begin inline asm
	{
.reg .pred                P1;
LAB_WAIT:
mbarrier.try_wait.parity.shared::cta.b64 P1, [%r66], %r126;
@P1                        bra.uni DONE;
bra.uni                   LAB_WAIT;
DONE:
}

	// end inline asm
	@%p15 bra 	$L__BB0_24;
	ld.shared.u32 	%r129, [%r26];
	ld.shared.u32 	%r128, [%r27];
	// begin inline asm
	{add.f16x2 %r127,%r128,%r129;
}
	// end inline asm
	st.shared.u32 	[%r27], %r127;
$L__BB0_24:
	setp.ne.s32 	%p16, %r1, 0;
	barrier.cluster.arrive;
	barrier.cluster.wait;
	@%p16 bra 	$L__BB0_26;
	mov.b32 	%r140, 512;
	// begin inline asm
	mbarrier.arrive.expect_tx.shared::cta.b64 _, [%r66], %r140;
	// end inline asm
	add.s32 	%r142, %r171, 4;
	rem.u32 	%r137, %r142, %r25;
	// begin inline asm
	mapa.shared::cluster.u32 %r132, %r65, %r137;

	// end inline asm
	// begin inline asm
	mapa.shared::cluster.u32 %r135, %r66, %r137;

	// end inline asm
	// begin inline asm
	cp.async.bulk.shared::cluster.shared::cta.mbarrier::complete_tx::bytes [%r132], [%r64], %r140, [%r135];
	// end inline asm
$L__BB0_26:
	setp.gt.u32 	%p17, %r1, 127;
	add.s32 	%r34, %r33, 1;
	xor.b32  	%r144, %r34, 1;
	// begin inline asm
	{
.reg .pred                P1;
LAB_WAIT:
mbarrier.try_wait.parity.shared::cta.b64 P1, [%r66], %r144;
@P1                        bra.uni DONE;
bra.uni                   LAB_WAIT;
DONE:
}

	// end inline asm
	@%p17 bra 	$L__BB0_28;
	ld.shared.u32 	%r147, [%r26];
	ld.shared.u32 	%r146, [%r27];
	// begin inline asm
	{add.f16x2 %r145,%r146,%r147;
}
	// end inline asm
	st.shared.u32 	[%r27], %r145;
$L__BB0_28:
	barrier.cluster.arrive;
	barrier.cluster.wait;
	add.s32 	%r172, %r172, 4;
	add.s32 	%r171, %r171, 4;
	setp.ne.s32 	%p18, %r34, %r30;
	@%p18 bra 	$L__BB0_12;
	add.s32 	%r176, %r172, -1;
$L__BB0_30:
	setp.eq.s32 	%p19, %r29, 0;
	@%p19 bra 	$L__BB0_37;
	add.s32 	%r175, %r24, %r176;
	neg.s32 	%r174, %r29;
$L__BB0_32:
	.pragma "nounroll";
	setp.ne.s32 	%p20, %r1, 0;
	@%p20 bra 	$L__BB0_34;
	mov.b32 	%r158, 512;
	// begin inline asm
	mbarrier.arrive.expect_tx.shared::cta.b64 _, [%r66], %r158;
	// end inline asm
	rem.u32 	%r155, %r175, %r25;
	// begin inline asm
	mapa.shared::cluster.u32 %r150, %r65, %r155;

	// end inline asm
	// begin inline asm
	mapa.shared::cluster.u32 %r153, %r66, %r155;

	// end inline asm
	// begin inline asm
	cp.async.bulk.shared::cluster.shared::cta.mbarrier::complete_tx::bytes [%r150], [%r64], %r158, [%r153];
	// end inline asm
$L__BB0_34:
	setp.gt.u32 	%p21, %r1, 127;
	xor.b32  	%r161, %r176, 1;
	// begin inline asm
	{
.reg .pred                P1;
LAB_WAIT:
mbarrier.try_wait.parity.shared::cta.b64 P1, [%r66], %r161;
@P1                        bra.uni DONE;
bra.uni                   LAB_WAIT;
DONE:
}

	// end inline asm
	@%p21 bra 	$L__BB0_36;
	ld.shared.u32 	%r164, [%r26];
	ld.shared.u32 	%r163, [%r27];
	// begin inline asm
	{add.f16x2 %r162,%r163,%r164;
}
	// end inline asm
	st.shared.u32 	[%r27], %r162;
$L__BB0_36:
	barrier.cluster.arrive;
	barrier.cluster.wait;
	add.s32 	%r176, %r176, 1;
	add.s32 	%r175, %r175, 1;
	add.s32 	%r174, %r174, 1;
	setp.ne.s32 	%p22, %r174, 0;
	@%p22 bra 	$L__BB0_32;
$L__BB0_37:
	setp.ne.s32 	%p23, %r1, 0;
	barrier.cluster.arrive;
	barrier.cluster.wait;
	@%p23 bra 	$L__BB0_39;
	mov.u32 	%r165, %ctaid.x;
	cvta.to.global.u64 	%rd6, %rd1;
	mul.wide.u32 	%rd7, %r165, 2;
	add.s64 	%rd8, %rd6, %rd7;
	ld.shared.u16 	%rs5, [smem_pool];
	st.global.u16 	[%rd8], %rs5;
$L__BB0_39:
	ret;

}


// ===== COMPILED SASS (sm_100) =====

	.target	sm_100

	.elftype	@"ET_EXEC"


//--------------------- .note.nv.tkinfo           --------------------------
	.section	.note.nv.tkinfo,"",@"SHT_NOTE"
	.sectionflags	@"SHF_NOTE_NV_TKINFO"
	.tkinfo
        /*0018*/ 	.word	0x00000002
        /*0030*/ 	.string	""
        /*0030*/ 	.string	"ptxas"
        /*0030*/ 	.string	"Cuda compilation tools, release 13.0, V13.0.88"
        /*0030*/ 	.string	"Build cuda_13.0.r13.0/compiler.36424714_0"
        /*0030*/ 	.string	"-arch sm_100 -m 64 "



//--------------------- .note.nv.cuinfo           --------------------------
	.section	.note.nv.cuinfo,"",@"SHT_NOTE"
	.sectionflags	@"SHF_NOTE_NV_CUINFO"
        /*0018*/ 	.short	0x0002
        /*001a*/ 	.short	0x0064
        /*001c*/ 	.short	0x0082
	.zero		2


//--------------------- .nv.info                  --------------------------
	.section	.nv.info,"",@"SHT_CUDA_INFO"
	.align	4


	//----- nvinfo : EIATTR_REGCOUNT
	.align		4
        /*0000*/ 	.byte	0x04, 0x2f
        /*0002*/ 	.short	(.L_1 - .L_0)
	.align		4
.L_0:
        /*0004*/ 	.word	index@(_Z11test_kernelP6__half)
        /*0008*/ 	.word	0x0000000c


	//----- nvinfo : EIATTR_FRAME_SIZE
	.align		4
.L_1:
        /*000c*/ 	.byte	0x04, 0x11
        /*000e*/ 	.short	(.L_3 - .L_2)
	.align		4
.L_2:
        /*0010*/ 	.word	index@(_Z11test_kernelP6__half)
        /*0014*/ 	.word	0x00000000


	//----- nvinfo : EIATTR_MIN_STACK_SIZE
	.align		4
.L_3:
        /*0018*/ 	.byte	0x04, 0x12
        /*001a*/ 	.short	(.L_5 - .L_4)
	.align		4
.L_4:
        /*001c*/ 	.word	index@(_Z11test_kernelP6__half)
        /*0020*/ 	.word	0x00000000
.L_5:


//--------------------- .nv.compat                --------------------------
	.section	.nv.compat,"",@"SHT_CUDA_COMPAT_INFO"
	.align	4
        /*0000*/ 	.byte	0x02, 0x09, 0x00, 0x00, 0x02, 0x02, 0x01, 0x00, 0x02, 0x05, 0x05, 0x00, 0x03, 0x07, 0x01, 0x01
        /*0010*/ 	.byte	0x02, 0x03, 0x00, 0x00, 0x02, 0x06, 0x01, 0x00, 0x04, 0x0b, 0x08, 0x00, 0x09, 0x00, 0x00, 0x00
        /*0020*/ 	.byte	0x00, 0x00, 0x00, 0x00


//--------------------- .nv.info._Z11test_kernelP6__half --------------------------
	.section	.nv.info._Z11test_kernelP6__half,"",@"SHT_CUDA_INFO"
	.sectionflags	@""
	.align	4


	//----- nvinfo : EIATTR_CUDA_API_VERSION
	.align		4
        /*0000*/ 	.byte	0x04, 0x37
        /*0002*/ 	.short	(.L_7 - .L_6)
.L_6:
        /*0004*/ 	.word	0x00000082


	//----- nvinfo : EIATTR_KPARAM_INFO
	.align		4
.L_7:
        /*0008*/ 	.byte	0x04, 0x17
        /*000a*/ 	.short	(.L_9 - .L_8)
.L_8:
        /*000c*/ 	.word	0x00000000
        /*0010*/ 	.short	0x0000
        /*0012*/ 	.short	0x0000
        /*0014*/ 	.byte	0x00, 0xf5, 0x21, 0x00


	//----- nvinfo : EIATTR_EXPLICIT_CLUSTER
	.align		4
.L_9:
        /*0018*/ 	.byte	0x01, 0x3e
	.zero		2


	//----- nvinfo : EIATTR_CTA_PER_CLUSTER
	.align		4
        /*001c*/ 	.byte	0x04, 0x3d
        /*001e*/ 	.short	(.L_11 - .L_10)
.L_10:
        /*0020*/ 	.word	0x00000002
        /*0024*/ 	.word	0x00000001
        /*0028*/ 	.word	0x00000001


	//----- nvinfo : EIATTR_SPARSE_MMA_MASK
	.align		4
.L_11:
        /*002c*/ 	.byte	0x03, 0x50
        /*002e*/ 	.short	0x0000


	//----- nvinfo : EIATTR_MAXREG_COUNT
	.align		4
        /*0030*/ 	.byte	0x03, 0x1b
        /*0032*/ 	.short	0x00ff


	//----- nvinfo : EIATTR_MERCURY_ISA_VERSION
	.align		4
        /*0034*/ 	.byte	0x03, 0x5f
        /*0036*/ 	.short	0x0101


	//----- nvinfo : EIATTR_INT_WARP_WIDE_INSTR_OFFSETS
	.align		4
        /*0038*/ 	.byte	0x04, 0x31
        /*003a*/ 	.short	(.L_13 - .L_12)


	//   ....[0]....
.L_12:
        /*003c*/ 	.word	0x00000550


	//   ....[1]....
        /*0040*/ 	.word	0x00000660


	//----- nvinfo : EIATTR_VRC_CTA_INIT_COUNT
	.align		4
.L_13:
        /*0044*/ 	.byte	0x02, 0x4a
	.zero		1
	.zero		1


	//----- nvinfo : EIATTR_MBARRIER_INSTR_OFFSETS
	.align		4
        /*0048*/ 	.byte	0x04, 0x39
        /*004a*/ 	.short	(.L_15 - .L_14)


	//   ....[0]....
.L_14:
        /*004c*/ 	.word	0x00000690
        /*0050*/ 	.word	0x000000ff
        /*0054*/ 	.word	0x00000000
        /*0058*/ 	.short	0x0100
        /*005a*/ 	.byte	0x07
	.zero		1


	//   ....[1]....
        /*005c*/ 	.word	0x00000a80
        /*0060*/ 	.word	0x000000ff
        /*0064*/ 	.word	0x00000000
        /*0068*/ 	.short	0x010a
        /*006a*/ 	.byte	0x07
	.zero		1


	//   ....[2]....
        /*006c*/ 	.word	0x00000db0
        /*0070*/ 	.word	0x000000ff
        /*0074*/ 	.word	0x00000000
        /*0078*/ 	.short	0x010a
        /*007a*/ 	.byte	0x07
	.zero		1


	//   ....[3]....
        /*007c*/ 	.word	0x000010f0
        /*0080*/ 	.word	0x000000ff
        /*0084*/ 	.word	0x00000000
        /*0088*/ 	.short	0x010a
        /*008a*/ 	.byte	0x07
	.zero		1


	//   ....[4]....
        /*008c*/ 	.word	0x00001430
        /*0090*/ 	.word	0x000000ff
        /*0094*/ 	.word	0x00000000
        /*0098*/ 	.short	0x010a
        /*009a*/ 	.byte	0x07
	.zero		1


	//   ....[5]....
        /*009c*/ 	.word	0x00001800
        /*00a0*/ 	.word	0x000000ff
        /*00a4*/ 	.word	0x00000000
        /*00a8*/ 	.short	0x010a
        /*00aa*/ 	.byte	0x07
	.zero		1


	//----- nvinfo : EIATTR_NUM_MBARRIERS
	.align		4
.L_15:
        /*00ac*/ 	.byte	0x03, 0x38
        /*00ae*/ 	.short	0x0001


	//----- nvinfo : EIATTR_EXIT_INSTR_OFFSETS
	.align		4
        /*00b0*/ 	.byte	0x04, 0x1c
        /*00b2*/ 	.short	(.L_17 - .L_16)


	//   ....[0]....
.L_16:
        /*00b4*/ 	.word	0x00001980


	//   ....[1]....
        /*00b8*/ 	.word	0x00001a20


	//----- nvinfo : EIATTR_CRS_STACK_SIZE
	.align		4
.L_17:
        /*00bc*/ 	.byte	0x04, 0x1e
        /*00be*/ 	.short	(.L_19 - .L_18)
.L_18:
        /*00c0*/ 	.word	0x00000000


	//----- nvinfo : EIATTR_CBANK_PARAM_SIZE
	.align		4
.L_19:
        /*00c4*/ 	.byte	0x03, 0x19
        /*00c6*/ 	.short	0x0008


	//----- nvinfo : EIATTR_PARAM_CBANK
	.align		4
        /*00c8*/ 	.byte	0x04, 0x0a
        /*00ca*/ 	.short	(.L_21 - .L_20)
	.align		4
.L_20:
        /*00cc*/ 	.word	index@(.nv.constant0._Z11test_kernelP6__half)
        /*00d0*/ 	.short	0x0380
        /*00d2*/ 	.short	0x0008


	//----- nvinfo : EIATTR_SW_WAR
	.align		4
.L_21:
        /*00d4*/ 	.byte	0x04, 0x36
        /*00d6*/ 	.short	(.L_23 - .L_22)
.L_22:
        /*00d8*/ 	.word	0x00000008
.L_23:


//--------------------- .nv.callgraph             --------------------------
	.section	.nv.callgraph,"",@"SHT_CUDA_CALLGRAPH"
	.align	4
	.sectionentsize	8
	.align		4
        /*0000*/ 	.word	0x00000000
	.align		4
        /*0004*/ 	.word	0xffffffff
	.align		4
        /*0008*/ 	.word	0x00000000
	.align		4
        /*000c*/ 	.word	0xfffffffe
	.align		4
        /*0010*/ 	.word	0x00000000
	.align		4
        /*0014*/ 	.word	0xfffffffd
	.align		4
        /*0018*/ 	.word	0x00000000
	.align		4
        /*001c*/ 	.word	0xfffffffc


//--------------------- .text._Z11test_kernelP6__half --------------------------
	.section	.text._Z11test_kernelP6__half,"ax",@progbits
	.align	128
        .global         _Z11test_kernelP6__half
        .type           _Z11test_kernelP6__half,@function
        .size           _Z11test_kernelP6__half,(.L_x_31 - _Z11test_kernelP6__half)
        .other          _Z11test_kernelP6__half,@"STO_CUDA_ENTRY STV_DEFAULT"
_Z11test_kernelP6__half:
.text._Z11test_kernelP6__half:
[----:B------:R-:W-:Y:S01]  /*0000*/  LDC R1, c[0x0][0x37c] ;  /* 0x0000df00ff017b82 */ /* 0x000fe20000000800 */
[----:B------:R-:W0:Y:S01]  /*0010*/  S2R R0, SR_TID.X ;  /* 0x0000000000007919 */ /* 0x000e220000002100 */
[----:B------:R-:W-:Y:S01]  /*0020*/  BSSY.RECONVERGENT B0, `(.L_x_0) ;  /* 0x0000048000007945 */ /* 0x000fe20003800200 */
[----:B0-----:R-:W-:-:S13]  /*0030*/  ISETP.GT.U32.AND P0, PT, R0, 0xff, PT ;  /* 0x000000ff0000780c */ /* 0x001fda0003f04070 */
[----:B------:R-:W-:Y:S05]  /*0040*/  @P0 BRA `(.L_x_1) ;  /* 0x0000000400140947 */ /* 0x000fea0003800000 */
[----:B------:R-:W0:Y:S01]  /*0050*/  LDC R3, c[0x0][0x360] ;  /* 0x0000d800ff037b82 */ /* 0x000e220000000800 */
[----:B------:R-:W-:Y:S01]  /*0060*/  BSSY.RECONVERGENT B1, `(.L_x_2) ;  /* 0x000002e000017945 */ /* 0x000fe20003800200 */
[----:B0-----:R-:W0:Y:S01]  /*0070*/  I2F.U32.RP R8, R3 ;  /* 0x0000000300087306 */ /* 0x001e220000209000 */
[----:B------:R-:W-:Y:S01]  /*0080*/  IMAD.IADD R2, R0, 0x1, R3 ;  /* 0x0000000100027824 */ /* 0x000fe200078e0203 */
[----:B------:R-:W-:-:S04]  /*0090*/  ISETP.NE.U32.AND P2, PT, R3, RZ, PT ;  /* 0x000000ff0300720c */ /* 0x000fc80003f45070 */
[C---:B------:R-:W-:Y:S02]  /*00a0*/  ISETP.GE.U32.AND P0, PT, R2.reuse, 0x100, PT ;  /* 0x000001000200780c */ /* 0x040fe40003f06070 */
[----:B------:R-:W-:Y:S01]  /*00b0*/  VIMNMX.U32 R7, PT, PT, R2, 0x100, !PT ;  /* 0x0000010002077848 */ /* 0x000fe20007fe0000 */
[----:B0-----:R-:W0:Y:S02]  /*00c0*/  MUFU.RCP R8, R8 ;  /* 0x0000000800087308 */ /* 0x001e240000001000 */
[----:B0-----:R-:W-:-:S06]  /*00d0*/  VIADD R4, R8, 0xffffffe ;  /* 0x0ffffffe08047836 */ /* 0x001fcc0000000000 */
[----:B------:R0:W1:Y:S02]  /*00e0*/  F2I.FTZ.U32.TRUNC.NTZ R5, R4 ;  /* 0x0000000400057305 */ /* 0x000064000021f000 */
[----:B0-----:R-:W-:Y:S02]  /*00f0*/  IMAD.MOV.U32 R4, RZ, RZ, RZ ;  /* 0x000000ffff047224 */ /* 0x001fe400078e00ff */
[----:B-1----:R-:W-:-:S04]  /*0100*/  IMAD.MOV R6, RZ, RZ, -R5 ;  /* 0x000000ffff067224 */ /* 0x002fc800078e0a05 */
[----:B------:R-:W-:Y:S01]  /*0110*/  IMAD R9, R6, R3, RZ ;  /* 0x0000000306097224 */ /* 0x000fe200078e02ff */
[----:B------:R-:W-:-:S03]  /*0120*/  SEL R6, RZ, 0x1, P0 ;  /* 0x00000001ff067807 */ /* 0x000fc60000000000 */
[----:B------:R-:W-:Y:S01]  /*0130*/  IMAD.HI.U32 R5, R5, R9, R4 ;  /* 0x0000000905057227 */ /* 0x000fe200078e0004 */
[----:B------:R-:W-:-:S05]  /*0140*/  IADD3 R2, PT, PT, R7, -R2, -R6 ;  /* 0x8000000207027210 */ /* 0x000fca0007ffe806 */
[----:B------:R-:W-:-:S04]  /*0150*/  IMAD.HI.U32 R5, R5, R2, RZ ;  /* 0x0000000205057227 */ /* 0x000fc800078e00ff */
[----:B------:R-:W-:-:S04]  /*0160*/  IMAD.MOV R4, RZ, RZ, -R5 ;  /* 0x000000ffff047224 */ /* 0x000fc800078e0a05 */
[----:B------:R-:W-:-:S05]  /*0170*/  IMAD R2, R3, R4, R2 ;  /* 0x0000000403027224 */ /* 0x000fca00078e0202 */
[----:B------:R-:W-:-:S13]  /*0180*/  ISETP.GE.U32.AND P0, PT, R2, R3, PT ;  /* 0x000000030200720c */ /* 0x000fda0003f06070 */
[----:B------:R-:W-:Y:S02]  /*0190*/  @P0 IMAD.IADD R2, R2, 0x1, -R3 ;  /* 0x0000000102020824 */ /* 0x000fe400078e0a03 */
[----:B------:R-:W-:-:S03]  /*01a0*/  @P0 VIADD R5, R5, 0x1 ;  /* 0x0000000105050836 */ /* 0x000fc60000000000 */
[----:B------:R-:W-:-:S13]  /*01b0*/  ISETP.GE.U32.AND P1, PT, R2, R3, PT ;  /* 0x000000030200720c */ /* 0x000fda0003f26070 */
[----:B------:R-:W-:Y:S01]  /*01c0*/  @P1 VIADD R5, R5, 0x1 ;  /* 0x0000000105051836 */ /* 0x000fe20000000000 */
[----:B------:R-:W-:-:S05]  /*01d0*/  @!P2 LOP3.LUT R5, RZ, R3, RZ, 0x33, !PT ;  /* 0x00000003ff05a212 */ /* 0x000fca00078e33ff */
[----:B------:R-:W-:-:S05]  /*01e0*/  IMAD.IADD R5, R6, 0x1, R5 ;  /* 0x0000000106057824 */ /* 0x000fca00078e0205 */
[C---:B------:R-:W-:Y:S02]  /*01f0*/  LOP3.LUT R2, R5.reuse, 0x3, RZ, 0xc0, !PT ;  /* 0x0000000305027812 */ /* 0x040fe400078ec0ff */
[----:B------:R-:W-:Y:S02]  /*0200*/  ISETP.GE.U32.AND P1, PT, R5, 0x3, PT ;  /* 0x000000030500780c */ /* 0x000fe40003f26070 */
[----:B------:R-:W-:Y:S01]  /*0210*/  ISETP.NE.AND P0, PT, R2, 0x3, PT ;  /* 0x000000030200780c */ /* 0x000fe20003f05270 */
[----:B------:R-:W-:-:S12]  /*0220*/  IMAD.MOV.U32 R2, RZ, RZ, R0 ;  /* 0x000000ffff027224 */ /* 0x000fd800078e0000 */
[----:B------:R-:W-:Y:S05]  /*0230*/  @!P0 BRA `(.L_x_3) ;  /* 0x0000000000408947 */ /* 0x000fea0003800000 */
[----:B------:R-:W0:Y:S01]  /*0240*/  S2UR UR5, SR_CgaCtaId ;  /* 0x00000000000579c3 */ /* 0x000e220000008800 */
[----:B------:R-:W-:Y:S01]  /*0250*/  UMOV UR4, 0x400 ;  /* 0x0000040000047882 */ /* 0x000fe20000000000 */
[----:B------:R-:W-:Y:S02]  /*0260*/  VIADD R5, R5, 0x1 ;  /* 0x0000000105057836 */ /* 0x000fe40000000000 */
[----:B------:R-:W-:-:S03]  /*0270*/  IMAD.MOV.U32 R6, RZ, RZ, 0x3c00 ;  /* 0x00003c00ff067424 */ /* 0x000fc600078e00ff */
[----:B------:R-:W-:-:S05]  /*0280*/  LOP3.LUT R5, R5, 0x3, RZ, 0xc0, !PT ;  /* 0x0000000305057812 */ /* 0x000fca00078ec0ff */
[----:B------:R-:W-:Y:S02]  /*0290*/  IMAD R2, R5, R3, R0 ;  /* 0x0000000305027224 */ /* 0x000fe400078e0200 */
[----:B------:R-:W-:Y:S01]  /*02a0*/  IMAD.MOV R5, RZ, RZ, -R5 ;  /* 0x000000ffff057224 */ /* 0x000fe200078e0a05 */
[----:B0-----:R-:W-:-:S06]  /*02b0*/  ULEA UR4, UR5, UR4, 0x18 ;  /* 0x0000000405047291 */ /* 0x001fcc000f8ec0ff */
[----:B------:R-:W-:-:S05]  /*02c0*/  LEA R4, R0, UR4, 0x1 ;  /* 0x0000000400047c11 */ /* 0x000fca000f8e08ff */
[----:B------:R-:W-:-:S07]  /*02d0*/  VIADD R4, R4, 0x200 ;  /* 0x0000020004047836 */ /* 0x000fce0000000000 */
.L_x_4:
[----:B------:R-:W-:Y:S01]  /*02e0*/  VIADD R5, R5, 0x1 ;  /* 0x0000000105057836 */ /* 0x000fe20000000000 */
[----:B------:R-:W-:Y:S04]  /*02f0*/  STS.U16 [R4+-0x200], R6 ;  /* 0xfffe000604007388 */ /* 0x000fe80000000400 */
[----:B------:R-:W-:Y:S01]  /*0300*/  ISETP.NE.AND P0, PT, R5, RZ, PT ;  /* 0x000000ff0500720c */ /* 0x000fe20003f05270 */
[----:B------:R0:W-:Y:S02]  /*0310*/  STS.U16 [R4], RZ ;  /* 0x000000ff04007388 */ /* 0x0001e40000000400 */
[----:B0-----:R-:W-:-:S10]  /*0320*/  IMAD R4, R3, 0x2, R4 ;  /* 0x0000000203047824 */ /* 0x001fd400078e0204 */
[----:B------:R-:W-:Y:S05]  /*0330*/  @P0 BRA `(.L_x_4) ;  /* 0xfffffffc00e80947 */ /* 0x000fea000383ffff */
.L_x_3:
[----:B------:R-:W-:Y:S05]  /*0340*/  BSYNC.RECONVERGENT B1 ;  /* 0x0000000000017941 */ /* 0x000fea0003800200 */
.L_x_2:
[----:B------:R-:W-:Y:S05]  /*0350*/  @!P1 BRA `(.L_x_1) ;  /* 0x0000000000509947 */ /* 0x000fea0003800000 */
[----:B------:R-:W0:Y:S01]  /*0360*/  S2UR UR5, SR_CgaCtaId ;  /* 0x00000000000579c3 */ /* 0x000e220000008800 */
[----:B------:R-:W-:Y:S01]  /*0370*/  UMOV UR4, 0x400 ;  /* 0x0000040000047882 */ /* 0x000fe20000000000 */
[----:B------:R-:W-:Y:S01]  /*0380*/  IMAD.MOV.U32 R7, RZ, RZ, 0x3c00 ;  /* 0x00003c00ff077424 */ /* 0x000fe200078e00ff */
[----:B0-----:R-:W-:-:S06]  /*0390*/  ULEA UR4, UR5, UR4, 0x18 ;  /* 0x0000000405047291 */ /* 0x001fcc000f8ec0ff */
[----:B------:R-:W-:-:S07]  /*03a0*/  LEA R4, R2, UR4, 0x1 ;  /* 0x0000000402047c11 */ /* 0x000fce000f8e08ff */
.L_x_5:
[C---:B-1----:R-:W-:Y:S01]  /*03b0*/  IMAD R6, R3.reuse, 0x2, R4 ;  /* 0x0000000203067824 */ /* 0x042fe200078e0204 */
[----:B------:R-:W-:Y:S01]  /*03c0*/  STS.U16 [R4], R7 ;  /* 0x0000000704007388 */ /* 0x000fe20000000400 */
[C---:B------:R-:W-:Y:S02]  /*03d0*/  IMAD R2, R3.reuse, 0x4, R2 ;  /* 0x0000000403027824 */ /* 0x040fe400078e0202 */
[C---:B------:R-:W-:Y:S01]  /*03e0*/  IMAD R8, R3.reuse, 0x2, R6 ;  /* 0x0000000203087824 */ /* 0x040fe200078e0206 */
[----:B------:R0:W-:Y:S02]  /*03f0*/  STS.U16 [R4+0x200], RZ ;  /* 0x000200ff04007388 */ /* 0x0001e40000000400 */
[----:B------:R-:W-:Y:S01]  /*0400*/  ISETP.GE.U32.AND P0, PT, R2, 0x100, PT ;  /* 0x000001000200780c */ /* 0x000fe20003f06070 */
[C---:B------:R-:W-:Y:S01]  /*0410*/  IMAD R5, R3.reuse, 0x2, R8 ;  /* 0x0000000203057824 */ /* 0x040fe200078e0208 */
[----:B------:R1:W-:Y:S04]  /*0420*/  STS.U16 [R6], R7 ;  /* 0x0000000706007388 */ /* 0x0003e80000000400 */
[----:B------:R1:W-:Y:S01]  /*0430*/  STS.U16 [R6+0x200], RZ ;  /* 0x000200ff06007388 */ /* 0x0003e20000000400 */
[----:B0-----:R-:W-:-:S03]  /*0440*/  IMAD R4, R3, 0x8, R4 ;  /* 0x0000000803047824 */ /* 0x001fc600078e0204 */
[----:B------:R1:W-:Y:S04]  /*0450*/  STS.U16 [R8], R7 ;  /* 0x0000000708007388 */ /* 0x0003e80000000400 */
[----:B------:R1:W-:Y:S04]  /*0460*/  STS.U16 [R8+0x200], RZ ;  /* 0x000200ff08007388 */ /* 0x0003e80000000400 */
[----:B------:R1:W-:Y:S04]  /*0470*/  STS.U16 [R5], R7 ;  /* 0x0000000705007388 */ /* 0x0003e80000000400 */
[----:B------:R1:W-:Y:S01]  /*0480*/  STS.U16 [R5+0x200], RZ ;  /* 0x000200ff05007388 */ /* 0x0003e20000000400 */
[----:B------:R-:W-:Y:S05]  /*0490*/  @!P0 BRA `(.L_x_5) ;  /* 0xfffffffc00c48947 */ /* 0x000fea000383ffff */
.L_x_1:
[----:B------:R-:W-:Y:S05]  /*04a0*/  BSYNC.RECONVERGENT B0 ;  /* 0x0000000000007941 */ /* 0x000fea0003800200 */
.L_x_0:
[----:B------:R-:W0:Y:S01]  /*04b0*/  S2UR UR6, SR_CgaCtaId ;  /* 0x00000000000679c3 */ /* 0x000e220000008800 */
[----:B------:R-:W-:Y:S01]  /*04c0*/  ISETP.NE.AND P0, PT, R0, RZ, PT ;  /* 0x000000ff0000720c */ /* 0x000fe20003f05270 */
[----:B------:R-:W-:Y:S01]  /*04d0*/  UMOV UR5, 0x400 ;  /* 0x0000040000057882 */ /* 0x000fe20000000000 */
[----:B------:R-:W-:-:S06]  /*04e0*/  RPCMOV.32 Rpc.LO, R0 ;  /* 0x0000000000007352 */ /* 0x000fcc0000000000 */
[----:B------:R-:W-:-:S05]  /*04f0*/  CS2R.32 R0, SR_CgaSize ;  /* 0x0000000000007805 */ /* 0x000fca0000008a00 */
[----:B------:R-:W-:-:S05]  /*0500*/  IMAD R0, R0, -0xa0, RZ ;  /* 0xffffff6000007824 */ /* 0x000fca00078e02ff */
[----:B------:R-:W-:Y:S02]  /*0510*/  R2UR UR14, R0 ;  /* 0x00000000000e72ca */ /* 0x000fe400000e0000 */
[----:B------:R-:W-:-:S12]  /*0520*/  RPCMOV.32 R0, Rpc.LO ;  /* 0x0000000000007353 */ /* 0x000fd80000000000 */
[----:B------:R-:W2:Y:S01]  /*0530*/  LDCU UR14, c[0x0][UR14+0x2cc] ;  /* 0x000059800e0e77ac */ /* 0x000ea20008000800 */
[----:B------:R-:W3:Y:S01]  /*0540*/  S2UR UR4, SR_SWINHI ;  /* 0x00000000000479c3 */ /* 0x000ee20000002f00 */
[----:B------:R-:W-:Y:S01]  /*0550*/  VOTEU.ALL UP1, P0 ;  /* 0x0000000000ff7886 */ /* 0x000fe20000020000 */
[----:B------:R-:W-:-:S00]  /*0560*/  MEMBAR.ALL.CTA ;  /* 0x0000000000007992 */ /* 0x000fc00000008000 */
[----:B------:R-:W-:Y:S06]  /*0570*/  MEMBAR.ALL.GPU ;  /* 0x0000000000007992 */ /* 0x000fec000000a000 */
[----:B------:R-:W-:-:S00]  /*0580*/  ERRBAR ;  /* 0x00000000000079ab */ /* 0x000fc00000000000 */
[----:B------:R-:W-:Y:S08]  /*0590*/  CGAERRBAR ;  /* 0x00000000000075ab */ /* 0x000ff00000000000 */
[----:B------:R-:W-:Y:S06]  /*05a0*/  UCGABAR_ARV ;  /* 0x00000000000079c7 */ /* 0x000fec0008000000 */
[----:B------:R-:W-:Y:S01]  /*05b0*/  UCGABAR_WAIT ;  /* 0x0000000000007dc7 */ /* 0x000fe20008000000 */
[----:B------:R-:W-:Y:S01]  /*05c0*/  CCTL.IVALL ;  /* 0x00000000ff00798f */ /* 0x000fe20002000000 */
[----:B0-----:R-:W-:-:S07]  /*05d0*/  ULEA UR13, UR6, UR5, 0x18 ;  /* 0x00000005060d7291 */ /* 0x001fce000f8ec0ff */
[----:B------:R-:W-:Y:S01]  /*05e0*/  UMOV UR8, UR13 ;  /* 0x0000000d00087c82 */ /* 0x000fe20008000000 */
[----:B---3--:R-:W-:Y:S01]  /*05f0*/  UMOV UR9, UR4 ;  /* 0x0000000400097c82 */ /* 0x008fe20008000000 */
[----:B------:R-:W-:Y:S01]  /*0600*/  UMOV UR4, 0x1 ;  /* 0x0000000100047882 */ /* 0x000fe20000000000 */
[----:B------:R-:W-:Y:S02]  /*0610*/  UIADD3 UR10, UP0, UPT, UR8, 0x400, URZ ;  /* 0x00000400080a7890 */ /* 0x000fe4000ff1e0ff */
[----:B------:R-:W-:-:S04]  /*0620*/  @!UP1 UIADD3 UR4, UPT, UPT, -UR4, 0x100000, URZ ;  /* 0x0010000004049890 */ /* 0x000fc8000fffe1ff */
[----:B------:R-:W-:Y:S02]  /*0630*/  @!UP1 USHF.L.U32 UR5, UR4, 0xb, URZ ;  /* 0x0000000b04059899 */ /* 0x000fe400080006ff */
[----:B------:R-:W-:Y:S02]  /*0640*/  @!UP1 USHF.L.U32 UR4, UR4, 0x1, URZ ;  /* 0x0000000104049899 */ /* 0x000fe400080006ff */
[----:B------:R-:W-:Y:S02]  /*0650*/  UIADD3.X UR11, UPT, UPT, URZ, UR9, URZ, UP0, !UPT ;  /* 0x00000009ff0b7290 */ /* 0x000fe400087fe4ff */
[----:B------:R-:W-:-:S05]  /*0660*/  VOTEU.ALL UP0, P0 ;  /* 0x0000000000ff7886 */ /* 0x000fca0000000000 */
[----:B------:R-:W-:Y:S01]  /*0670*/  UMOV UR7, UR10 ;  /* 0x0000000a00077c82 */ /* 0x000fe20008000000 */
[----:B------:R-:W0:Y:S04]  /*0680*/  FENCE.VIEW.ASYNC.S ;  /* 0x00000000000073c6 */ /* 0x000e280000000000 */
[----:B0-----:R0:W3:Y:S02]  /*0690*/  @!UP0 SYNCS.EXCH.64 URZ, [UR7], UR4 ;  /* 0x0000000407ff85b2 */ /* 0x0010e40008000100 */
[----:B0-----:R-:W-:-:S04]  /*06a0*/  UIADD3 UR4, UP0, UPT, UR8, 0x200, URZ ;  /* 0x0000020008047890 */ /* 0x001fc8000ff1e0ff */
[----:B------:R-:W-:Y:S01]  /*06b0*/  UIADD3.X UR5, UPT, UPT, URZ, UR9, URZ, UP0, !UPT ;  /* 0x00000009ff057290 */ /* 0x000fe200087fe4ff */
[----:B------:R-:W-:-:S00]  /*06c0*/  MEMBAR.ALL.CTA ;  /* 0x0000000000007992 */ /* 0x000fc00000008000 */
[----:B---3--:R-:W-:Y:S06]  /*06d0*/  MEMBAR.ALL.GPU ;  /* 0x0000000000007992 */ /* 0x008fec000000a000 */
[----:B------:R-:W-:-:S00]  /*06e0*/  ERRBAR ;  /* 0x00000000000079ab */ /* 0x000fc00000000000 */
[----:B------:R-:W-:Y:S08]  /*06f0*/  CGAERRBAR ;  /* 0x00000000000075ab */ /* 0x000ff00000000000 */
[----:B------:R-:W-:Y:S01]  /*0700*/  UCGABAR_ARV ;  /* 0x00000000000079c7 */ /* 0x000fe20008000000 */
[----:B--2---:R-:W-:-:S05]  /*0710*/  UISETP.GE.U32.AND UP0, UPT, UR14, 0x2, UPT ;  /* 0x000000020e00788c */ /* 0x004fca000bf06070 */
[----:B------:R-:W-:Y:S01]  /*0720*/  UCGABAR_WAIT ;  /* 0x0000000000007dc7 */ /* 0x000fe20008000000 */
[----:B------:R-:W-:Y:S03]  /*0730*/  CCTL.IVALL ;  /* 0x00000000ff00798f */ /* 0x000fe60002000000 */
[----:B------:R-:W-:Y:S05]  /*0740*/  BRA.U !UP0, `(.L_x_6) ;  /* 0x00000011086c7547 */ /* 0x000fea000b800000 */
[----:B------:R-:W-:Y:S01]  /*0750*/  UIADD3 UR10, UPT, UPT, UR14, -0x2, URZ ;  /* 0xfffffffe0e0a7890 */ /* 0x000fe2000fffe0ff */
[----:B------:R-:W-:Y:S01]  /*0760*/  LEA R2, R0, UR13, 0x2 ;  /* 0x0000000d00027c11 */ /* 0x000fe2000f8e10ff */
[----:B------:R-:W-:Y:S02]  /*0770*/  UIADD3 UR12, UPT, UPT, UR14, -0x1, URZ ;  /* 0xffffffff0e0c7890 */ /* 0x000fe4000fffe0ff */
[----:B------:R-:W-:Y:S01]  /*0780*/  UISETP.GE.U32.AND UP0, UPT, UR10, 0x3, UPT ;  /* 0x000000030a00788c */ /* 0x000fe2000bf06070 */
[----:B------:R-:W-:Y:S01]  /*0790*/  UMOV UR8, UR8 ;  /* 0x0000000800087c82 */ /* 0x000fe20008000000 */
[----:B------:R-:W-:Y:S01]  /*07a0*/  ULOP3.LUT UR15, UR12, 0x3, URZ, 0xc0, !UPT ;  /* 0x000000030c0f7892 */ /* 0x000fe2000f8ec0ff */
[----:B------:R-:W-:Y:S01]  /*07b0*/  UMOV UR9, UR4 ;  /* 0x0000000400097c82 */ /* 0x000fe20008000000 */
[----:B------:R-:W-:-:S05]  /*07c0*/  UMOV UR11, 0x1 ;  /* 0x00000001000b7882 */ /* 0x000fca0000000000 */
[----:B------:R-:W-:Y:S05]  /*07d0*/  BRA.U !UP0, `(.L_x_7) ;  /* 0x0000000d085c7547 */ /* 0x000fea000b800000 */
[----:B------:R-:W-:Y:S01]  /*07e0*/  ULOP3.LUT UR12, UR12, 0xfffffffc, URZ, 0xc0, !UPT ;  /* 0xfffffffc0c0c7892 */ /* 0x000fe2000f8ec0ff */
[----:B------:R-:W-:Y:S01]  /*07f0*/  UMOV UR11, 0x2 ;  /* 0x00000002000b7882 */ /* 0x000fe20000000000 */
[----:B------:R-:W-:-:S10]  /*0800*/  UMOV UR10, UR6 ;  /* 0x00000006000a7c82 */ /* 0x000fd40008000000 */
.L_x_24:
[----:B------:R-:W-:Y:S01]  /*0810*/  ISETP.NE.AND P0, PT, R0, RZ, PT ;  /* 0x000000ff0000720c */ /* 0x000fe20003f05270 */
[----:B------:R-:W-:-:S12]  /*0820*/  BSSY.RECONVERGENT B0, `(.L_x_8) ;  /* 0x0000020000007945 */ /* 0x000fd80003800200 */
[----:B0-----:R-:W-:Y:S05]  /*0830*/  @P0 BRA `(.L_x_9) ;  /* 0x0000000000780947 */ /* 0x001fea0003800000 */
[----:B------:R-:W0:Y:S01]  /*0840*/  I2F.U32.RP R3, UR14 ;  /* 0x0000000e00037d06 */ /* 0x000e220008209000 */
[----:B------:R-:W-:Y:S01]  /*0850*/  UMOV UR4, URZ ;  /* 0x000000ff00047c82 */ /* 0x000fe20008000000 */
[----:B------:R-:W-:Y:S01]  /*0860*/  UISETP.NE.U32.AND UP1, UPT, UR14, URZ, UPT ;  /* 0x000000ff0e00728c */ /* 0x000fe2000bf25070 */
[----:B------:R-:W-:-:S05]  /*0870*/  PLOP3.LUT P0, PT, PT, PT, PT, 0x80, 0x8 ;  /* 0x000000000008781c */ /* 0x000fca0003f0f070 */
[----:B0-----:R-:W0:Y:S02]  /*0880*/  MUFU.RCP R3, R3 ;  /* 0x0000000300037308 */ /* 0x001e240000001000 */
[----:B0-----:R-:W-:Y:S02]  /*0890*/  VIADD R4, R3, 0xffffffe ;  /* 0x0ffffffe03047836 */ /* 0x001fe40000000000 */
[----:B------:R-:W-:-:S04]  /*08a0*/  IMAD.MOV.U32 R3, RZ, RZ, 0x200 ;  /* 0x00000200ff037424 */ /* 0x000fc800078e00ff */
[----:B------:R-:W0:Y:S01]  /*08b0*/  F2I.FTZ.U32.TRUNC.NTZ R4, R4 ;  /* 0x0000000400047305 */ /* 0x000e22000021f000 */
[----:B------:R2:W-:Y:S01]  /*08c0*/  SYNCS.ARRIVE.TRANS64 RZ, [UR7], R3 ;  /* 0x00000003ffff79a7 */ /* 0x0005e20008000007 */
[----:B0-----:R-:W-:-:S13]  /*08d0*/  R2UR UR5, R4 ;  /* 0x00000000040572ca */ /* 0x001fda00000e0000 */
[----:B------:R-:W-:-:S04]  /*08e0*/  UIADD3 UR13, UPT, UPT, URZ, -UR5, URZ ;  /* 0x80000005ff0d7290 */ /* 0x000fc8000fffe0ff */
[----:B------:R-:W-:-:S04]  /*08f0*/  UIMAD UR13, UR13, UR14, URZ ;  /* 0x0000000e0d0d72a4 */ /* 0x000fc8000f8e02ff */
[----:B------:R-:W-:Y:S02]  /*0900*/  UIMAD.WIDE.U32 UR4, UR5, UR13, UR4 ;  /* 0x0000000d050472a5 */ /* 0x000fe4000f8e0004 */
[----:B------:R-:W-:-:S04]  /*0910*/  UIADD3 UR13, UPT, UPT, UR10, 0x1, URZ ;  /* 0x000000010a0d7890 */ /* 0x000fc8000fffe0ff */
[----:B------:R-:W-:-:S04]  /*0920*/  UIMAD.WIDE.U32 UR4, UR5, UR13, URZ ;  /* 0x0000000d050472a5 */ /* 0x000fc8000f8e00ff */
[----:B------:R-:W-:-:S04]  /*0930*/  UIADD3 UR5, UPT, UPT, -UR5, URZ, URZ ;  /* 0x000000ff05057290 */ /* 0x000fc8000fffe1ff */
[----:B------:R-:W-:-:S04]  /*0940*/  UIMAD UR13, UR14, UR5, UR13 ;  /* 0x000000050e0d72a4 */ /* 0x000fc8000f8e020d */
[----:B------:R-:W-:-:S11]  /*0950*/  UISETP.GE.U32.AND UP0, UPT, UR13, UR14, UPT ;  /* 0x0000000e0d00728c */ /* 0x000fd6000bf06070 */
[----:B------:R-:W-:-:S04]  /*0960*/  @UP0 UIADD3 UR13, UPT, UPT, UR13, -UR14, URZ ;  /* 0x8000000e0d0d0290 */ /* 0x000fc8000fffe0ff */
[----:B------:R-:W-:-:S11]  /*0970*/  UISETP.GE.U32.AND UP0, UPT, UR13, UR14, UPT ;  /* 0x0000000e0d00728c */ /* 0x000fd6000bf06070 */
[----:B------:R-:W-:Y:S02]  /*0980*/  @UP0 UIADD3 UR13, UPT, UPT, UR13, -UR14, URZ ;  /* 0x8000000e0d0d0290 */ /* 0x000fe4000fffe0ff */
[----:B------:R-:W-:-:S04]  /*0990*/  @!UP1 ULOP3.LUT UR13, URZ, UR14, URZ, 0x33, !UPT ;  /* 0x0000000eff0d9292 */ /* 0x000fc8000f8e33ff */
[----:B------:R-:W-:Y:S02]  /*09a0*/  UPRMT UR4, UR13, 0x654, UR9 ;  /* 0x000006540d047896 */ /* 0x000fe40008000009 */
[----:B------:R-:W-:-:S03]  /*09b0*/  UPRMT UR5, UR13, 0x654, UR7 ;  /* 0x000006540d057896 */ /* 0x000fc60008000007 */
[----:B--2---:R-:W-:-:S09]  /*09c0*/  UMOV UR13, 0x20 ;  /* 0x00000020000d7882 */ /* 0x004fd20000000000 */
.L_x_10:
[----:B------:R-:W-:Y:S01]  /*09d0*/  @P0 ELECT P1, URZ, PT ;  /* 0x0000000000ff082f */ /* 0x000fe20003820000 */
[----:B------:R0:W-:-:S12]  /*09e0*/  UBLKCP.S.S [UR4], [UR8], UR13 ;  /* 0x00000004080073ba */ /* 0x0001d8000800060d */
[----:B------:R-:W-:Y:S02]  /*09f0*/  @P1 PLOP3.LUT P0, PT, P1, PT, PT, 0x8, 0x80 ;  /* 0x000000000080181c */ /* 0x000fe40000f0e170 */
[----:B------:R-:W-:-:S11]  /*0a00*/  PLOP3.LUT P1, PT, PT, PT, PT, 0x8, 0x80 ;  /* 0x000000000080781c */ /* 0x000fd60003f2e170 */
[----:B0-----:R-:W-:Y:S05]  /*0a10*/  @P0 BRA.U.ANY `(.L_x_10) ;  /* 0xfffffffd00ec0947 */ /* 0x001fea000393ffff */
.L_x_9:
[----:B------:R-:W-:Y:S05]  /*0a20*/  BSYNC.RECONVERGENT B0 ;  /* 0x0000000000007941 */ /* 0x000fea0003800200 */
.L_x_8:
[----:B------:R-:W-:Y:S01]  /*0a30*/  UIADD3 UR4, UPT, UPT, UR11, -0x1, URZ ;  /* 0xffffffff0b047890 */ /* 0x000fe2000fffe0ff */
[----:B------:R-:W-:-:S03]  /*0a40*/  ISETP.GT.U32.AND P1, PT, R0, 0x7f, PT ;  /* 0x0000007f0000780c */ /* 0x000fc60003f24070 */
[----:B------:R-:W-:-:S06]  /*0a50*/  ULOP3.LUT UR4, UR4, 0x1, URZ, 0x3c, !UPT ;  /* 0x0000000104047892 */ /* 0x000fcc000f8e3cff */
[----:B------:R-:W-:-:S05]  /*0a60*/  IMAD.U32 R3, RZ, RZ, UR4 ;  /* 0x00000004ff037e24 */ /* 0x000fca000f8e00ff */
[----:B------:R-:W-:-:S07]  /*0a70*/  SHF.L.U32 R3, R3, 0x1f, RZ ;  /* 0x0000001f03037819 */ /* 0x000fce00000006ff */
.L_x_11:
[----:B------:R-:W0:Y:S02]  /*0a80*/  SYNCS.PHASECHK.TRANS64.TRYWAIT P0, [UR7], R3 ;  /* 0x00000003ff0075a7 */ /* 0x000e240008001107 */
[----:B0-----:R-:W-:Y:S05]  /*0a90*/  @!P0 BRA `(.L_x_11) ;  /* 0xfffffffc00f88947 */ /* 0x001fea000383ffff */
[----:B------:R-:W-:Y:S01]  /*0aa0*/  @!P1 LDS R3, [R2+0x200] ;  /* 0x0002000002039984 */ /* 0x000fe20000000800 */
[----:B------:R-:W-:Y:S01]  /*0ab0*/  ISETP.NE.AND P0, PT, R0, RZ, PT ;  /* 0x000000ff0000720c */ /* 0x000fe20003f05270 */
[----:B------:R-:W-:Y:S02]  /*0ac0*/  BSSY.RECONVERGENT B0, `(.L_x_12) ;  /* 0x000002a000007945 */ /* 0x000fe40003800200 */
[----:B------:R-:W0:Y:S02]  /*0ad0*/  @!P1 LDS R4, [R2] ;  /* 0x0000000002049984 */ /* 0x000e240000000800 */
[----:B0-----:R-:W-:-:S05]  /*0ae0*/  @!P1 HFMA2 R3, R4, 1, 1, R3 ;  /* 0x3c003c0004039831 */ /* 0x001fca0000000003 */
[----:B------:R0:W-:Y:S01]  /*0af0*/  @!P1 STS [R2], R3 ;  /* 0x0000000302009388 */ /* 0x0001e20000000800 */
[----:B------:R-:W-:-:S00]  /*0b00*/  MEMBAR.ALL.CTA ;  /* 0x0000000000007992 */ /* 0x000fc00000008000 */
[----:B------:R-:W-:Y:S06]  /*0b10*/  MEMBAR.ALL.GPU ;  /* 0x0000000000007992 */ /* 0x000fec000000a000 */
[----:B------:R-:W-:-:S00]  /*0b20*/  ERRBAR ;  /* 0x00000000000079ab */ /* 0x000fc00000000000 */
[----:B------:R-:W-:Y:S08]  /*0b30*/  CGAERRBAR ;  /* 0x00000000000075ab */ /* 0x000ff00000000000 */
[----:B------:R-:W-:Y:S06]  /*0b40*/  UCGABAR_ARV ;  /* 0x00000000000079c7 */ /* 0x000fec0008000000 */
[----:B------:R-:W-:Y:S01]  /*0b50*/  UCGABAR_WAIT ;  /* 0x0000000000007dc7 */ /* 0x000fe20008000000 */
[----:B------:R-:W-:Y:S01]  /*0b60*/  CCTL.IVALL ;  /* 0x00000000ff00798f */ /* 0x000fe20002000000 */
[----:B------:R-:W-:Y:S05]  /*0b70*/  @P0 BRA `(.L_x_13) ;  /* 0x0000000000780947 */ /* 0x000fea0003800000 */
[----:B0-----:R-:W0:Y:S01]  /*0b80*/  I2F.U32.RP R3, UR14 ;  /* 0x0000000e00037d06 */ /* 0x001e220008209000 */
        /* <DEDUP_REMOVED lines=24> */
.L_x_14:
[----:B------:R-:W-:Y:S01]  /*0d10*/  @P0 ELECT P1, URZ, PT ;  /* 0x0000000000ff082f */ /* 0x000fe20003820000 */
[----:B------:R2:W-:-:S12]  /*0d20*/  UBLKCP.S.S [UR4], [UR8], UR13 ;  /* 0x00000004080073ba */ /* 0x0005d8000800060d */
[----:B------:R-:W-:Y:S02]  /*0d30*/  @P1 PLOP3.LUT P0, PT, P1, PT, PT, 0x8, 0x80 ;  /* 0x000000000080181c */ /* 0x000fe40000f0e170 */
[----:B------:R-:W-:-:S11]  /*0d40*/  PLOP3.LUT P1, PT, PT, PT, PT, 0x8, 0x80 ;  /* 0x000000000080781c */ /* 0x000fd60003f2e170 */
[----:B--2---:R-:W-:Y:S05]  /*0d50*/  @P0 BRA.U.ANY `(.L_x_14) ;  /* 0xfffffffd00ec0947 */ /* 0x004fea000393ffff */
.L_x_13:
[----:B------:R-:W-:Y:S05]  /*0d60*/  BSYNC.RECONVERGENT B0 ;  /* 0x0000000000007941 */ /* 0x000fea0003800200 */
.L_x_12:
[----:B------:R-:W-:Y:S01]  /*0d70*/  ULOP3.LUT UR4, UR11, 0x1, URZ, 0x3c, !UPT ;  /* 0x000000010b047892 */ /* 0x000fe2000f8e3cff */
[----:B------:R-:W-:-:S05]  /*0d80*/  ISETP.GT.U32.AND P1, PT, R0, 0x7f, PT ;  /* 0x0000007f0000780c */ /* 0x000fca0003f24070 */
[----:B0-----:R-:W-:-:S05]  /*0d90*/  IMAD.U32 R3, RZ, RZ, UR4 ;  /* 0x00000004ff037e24 */ /* 0x001fca000f8e00ff */
[----:B------:R-:W-:-:S07]  /*0da0*/  SHF.L.U32 R3, R3, 0x1f, RZ ;  /* 0x0000001f03037819 */ /* 0x000fce00000006ff */
.L_x_15:
        /* <DEDUP_REMOVED lines=41> */
.L_x_18:
[----:B------:R-:W-:Y:S01]  /*1040*/  @P0 ELECT P1, URZ, PT ;  /* 0x0000000000ff082f */ /* 0x000fe20003820000 */
[----:B------:R2:W-:-:S12]  /*1050*/  UBLKCP.S.S [UR4], [UR8], UR13 ;  /* 0x00000004080073ba */ /* 0x0005d8000800060d */
[----:B------:R-:W-:Y:S02]  /*1060*/  @P1 PLOP3.LUT P0, PT, P1, PT, PT, 0x8, 0x80 ;  /* 0x000000000080181c */ /* 0x000fe40000f0e170 */
[----:B------:R-:W-:-:S11]  /*1070*/  PLOP3.LUT P1, PT, PT, PT, PT, 0x8, 0x80 ;  /* 0x000000000080781c */ /* 0x000fd60003f2e170 */
[----:B--2---:R-:W-:Y:S05]  /*1080*/  @P0 BRA.U.ANY `(.L_x_18) ;  /* 0xfffffffd00ec0947 */ /* 0x004fea000393ffff */
.L_x_17:
[----:B------:R-:W-:Y:S05]  /*1090*/  BSYNC.RECONVERGENT B0 ;  /* 0x0000000000007941 */ /* 0x000fea0003800200 */
.L_x_16:
[----:B------:R-:W-:Y:S01]  /*10a0*/  UIADD3 UR4, UPT, UPT, UR11, 0x1, URZ ;  /* 0x000000010b047890 */ /* 0x000fe2000fffe0ff */
[----:B------:R-:W-:-:S03]  /*10b0*/  ISETP.GT.U32.AND P1, PT, R0, 0x7f, PT ;  /* 0x0000007f0000780c */ /* 0x000fc60003f24070 */
[----:B------:R-:W-:-:S06]  /*10c0*/  ULOP3.LUT UR4, UR4, 0x1, URZ, 0x3c, !UPT ;  /* 0x0000000104047892 */ /* 0x000fcc000f8e3cff */
[----:B0-----:R-:W-:-:S05]  /*10d0*/  IMAD.U32 R3, RZ, RZ, UR4 ;  /* 0x00000004ff037e24 */ /* 0x001fca000f8e00ff */
[----:B------:R-:W-:-:S07]  /*10e0*/  SHF.L.U32 R3, R3, 0x1f, RZ ;  /* 0x0000001f03037819 */ /* 0x000fce00000006ff */
.L_x_19:
        /* <DEDUP_REMOVED lines=41> */
.L_x_22:
[----:B------:R-:W-:Y:S01]  /*1380*/  @P0 ELECT P1, URZ, PT ;  /* 0x0000000000ff082f */ /* 0x000fe20003820000 */
[----:B------:R2:W-:-:S12]  /*1390*/  UBLKCP.S.S [UR4], [UR8], UR13 ;  /* 0x00000004080073ba */ /* 0x0005d8000800060d */
[----:B------:R-:W-:Y:S02]  /*13a0*/  @P1 PLOP3.LUT P0, PT, P1, PT, PT, 0x8, 0x80 ;  /* 0x000000000080181c */ /* 0x000fe40000f0e170 */
[----:B------:R-:W-:-:S11]  /*13b0*/  PLOP3.LUT P1, PT, PT, PT, PT, 0x8, 0x80 ;  /* 0x000000000080781c */ /* 0x000fd60003f2e170 */
[----:B--2---:R-:W-:Y:S05]  /*13c0*/  @P0 BRA.U.ANY `(.L_x_22) ;  /* 0xfffffffd00ec0947 */ /* 0x004fea000393ffff */
.L_x_21:
[----:B------:R-:W-:Y:S05]  /*13d0*/  BSYNC.RECONVERGENT B0 ;  /* 0x0000000000007941 */ /* 0x000fea0003800200 */
.L_x_20:
[----:B------:R-:W-:Y:S01]  /*13e0*/  UIADD3 UR4, UPT, UPT, UR11, 0x2, URZ ;  /* 0x000000020b047890 */ /* 0x000fe2000fffe0ff */
[----:B------:R-:W-:-:S03]  /*13f0*/  ISETP.GT.U32.AND P1, PT, R0, 0x7f, PT ;  /* 0x0000007f0000780c */ /* 0x000fc60003f24070 */
[----:B------:R-:W-:-:S06]  /*1400*/  ULOP3.LUT UR5, UR4, 0x1, URZ, 0x3c, !UPT ;  /* 0x0000000104057892 */ /* 0x000fcc000f8e3cff */
[----:B0-----:R-:W-:-:S05]  /*1410*/  IMAD.U32 R3, RZ, RZ, UR5 ;  /* 0x00000005ff037e24 */ /* 0x001fca000f8e00ff */
[----:B------:R-:W-:-:S07]  /*1420*/  SHF.L.U32 R3, R3, 0x1f, RZ ;  /* 0x0000001f03037819 */ /* 0x000fce00000006ff */
.L_x_23:
[----:B------:R-:W0:Y:S02]  /*1430*/  SYNCS.PHASECHK.TRANS64.TRYWAIT P0, [UR7], R3 ;  /* 0x00000003ff0075a7 */ /* 0x000e240008001107 */
[----:B0-----:R-:W-:Y:S05]  /*1440*/  @!P0 BRA `(.L_x_23) ;  /* 0xfffffffc00f88947 */ /* 0x001fea000383ffff */
[----:B------:R-:W-:Y:S01]  /*1450*/  @!P1 LDS R3, [R2+0x200] ;  /* 0x0002000002039984 */ /* 0x000fe20000000800 */
[----:B------:R-:W-:Y:S02]  /*1460*/  UISETP.NE.AND UP0, UPT, UR4, UR12, UPT ;  /* 0x0000000c0400728c */ /* 0x000fe4000bf05270 */
[----:B------:R-:W-:Y:S01]  /*1470*/  UIADD3 UR11, UPT, UPT, UR11, 0x4, URZ ;  /* 0x000000040b0b7890 */ /* 0x000fe2000fffe0ff */
[----:B------:R-:W0:Y:S01]  /*1480*/  @!P1 LDS R4, [R2] ;  /* 0x0000000002049984 */ /* 0x000e220000000800 */
[----:B------:R-:W-:Y:S01]  /*1490*/  UIADD3 UR10, UPT, UPT, UR10, 0x4, URZ ;  /* 0x000000040a0a7890 */ /* 0x000fe2000fffe0ff */
        /* <DEDUP_REMOVED lines=9> */
[----:B------:R-:W-:Y:S05]  /*1530*/  BRA.U UP0, `(.L_x_24) ;  /* 0xfffffff100b47547 */ /* 0x000fea000b83ffff */
[----:B------:R-:W-:-:S12]  /*1540*/  UIADD3 UR11, UPT, UPT, UR11, -0x1, URZ ;  /* 0xffffffff0b0b7890 */ /* 0x000fd8000fffe0ff */
.L_x_7:
[----:B------:R-:W-:-:S09]  /*1550*/  UISETP.NE.AND UP0, UPT, UR15, URZ, UPT ;  /* 0x000000ff0f00728c */ /* 0x000fd2000bf05270 */
[----:B------:R-:W-:Y:S05]  /*1560*/  BRA.U !UP0, `(.L_x_6) ;  /* 0x0000000108e47547 */ /* 0x000fea000b800000 */
[----:B------:R-:W-:Y:S02]  /*1570*/  UIADD3 UR12, UPT, UPT, UR11, UR6, URZ ;  /* 0x000000060b0c7290 */ /* 0x000fe4000fffe0ff */
[----:B------:R-:W-:-:S12]  /*1580*/  UIADD3 UR13, UPT, UPT, -UR15, URZ, URZ ;  /* 0x000000ff0f0d7290 */ /* 0x000fd8000fffe1ff */
.L_x_29:
[----:B------:R-:W-:Y:S01]  /*1590*/  ISETP.NE.AND P0, PT, R0, RZ, PT ;  /* 0x000000ff0000720c */ /* 0x000fe20003f05270 */
[----:B------:R-:W-:Y:S01]  /*15a0*/  UIADD3 UR13, UPT, UPT, UR13, 0x1, URZ ;  /* 0x000000010d0d7890 */ /* 0x000fe2000fffe0ff */
[----:B------:R-:W-:Y:S03]  /*15b0*/  BSSY.RECONVERGENT B0, `(.L_x_25) ;  /* 0x0000020000007945 */ /* 0x000fe60003800200 */
[----:B------:R-:W-:-:S08]  /*15c0*/  UISETP.NE.AND UP0, UPT, UR13, URZ, UPT ;  /* 0x000000ff0d00728c */ /* 0x000fd0000bf05270 */
[----:B--2---:R-:W-:Y:S05]  /*15d0*/  @P0 BRA `(.L_x_26) ;  /* 0x0000000000740947 */ /* 0x004fea0003800000 */
        /* <DEDUP_REMOVED lines=12> */
[----:B------:R-:W-:-:S04]  /*16a0*/  UIMAD.WIDE.U32 UR4, UR5, UR10, UR4 ;  /* 0x0000000a050472a5 */ /* 0x000fc8000f8e0004 */
        /* <DEDUP_REMOVED lines=11> */
.L_x_27:
[----:B------:R-:W-:Y:S01]  /*1760*/  @P0 ELECT P1, URZ, PT ;  /* 0x0000000000ff082f */ /* 0x000fe20003820000 */
[----:B------:R2:W-:-:S12]  /*1770*/  UBLKCP.S.S [UR16], [UR8], UR4 ;  /* 0x00000010080073ba */ /* 0x0005d80008000604 */
[----:B------:R-:W-:Y:S02]  /*1780*/  @P1 PLOP3.LUT P0, PT, P1, PT, PT, 0x8, 0x80 ;  /* 0x000000000080181c */ /* 0x000fe40000f0e170 */
[----:B------:R-:W-:-:S11]  /*1790*/  PLOP3.LUT P1, PT, PT, PT, PT, 0x8, 0x80 ;  /* 0x000000000080781c */ /* 0x000fd60003f2e170 */
[----:B--2---:R-:W-:Y:S05]  /*17a0*/  @P0 BRA.U.ANY `(.L_x_27) ;  /* 0xfffffffd00ec0947 */ /* 0x004fea000393ffff */
.L_x_26:
[----:B------:R-:W-:Y:S05]  /*17b0*/  BSYNC.RECONVERGENT B0 ;  /* 0x0000000000007941 */ /* 0x000fea0003800200 */
.L_x_25:
[----:B------:R-:W-:Y:S01]  /*17c0*/  ULOP3.LUT UR4, UR11, 0x1, URZ, 0x3c, !UPT ;  /* 0x000000010b047892 */ /* 0x000fe2000f8e3cff */
[----:B------:R-:W-:-:S05]  /*17d0*/  ISETP.GT.U32.AND P1, PT, R0, 0x7f, PT ;  /* 0x0000007f0000780c */ /* 0x000fca0003f24070 */
[----:B0-----:R-:W-:-:S05]  /*17e0*/  IMAD.U32 R3, RZ, RZ, UR4 ;  /* 0x00000004ff037e24 */ /* 0x001fca000f8e00ff */
[----:B------:R-:W-:-:S07]  /*17f0*/  SHF.L.U32 R3, R3, 0x1f, RZ ;  /* 0x0000001f03037819 */ /* 0x000fce00000006ff */
.L_x_28:
[----:B------:R-:W0:Y:S02]  /*1800*/  SYNCS.PHASECHK.TRANS64.TRYWAIT P0, [UR7], R3 ;  /* 0x00000003ff0075a7 */ /* 0x000e240008001107 */
[----:B0-----:R-:W-:Y:S05]  /*1810*/  @!P0 BRA `(.L_x_28) ;  /* 0xfffffffc00f88947 */ /* 0x001fea000383ffff */
[----:B------:R-:W-:Y:S01]  /*1820*/  @!P1 LDS R3, [R2+0x200] ;  /* 0x0002000002039984 */ /* 0x000fe20000000800 */
[----:B------:R-:W-:Y:S02]  /*1830*/  UIADD3 UR11, UPT, UPT, UR11, 0x1, URZ ;  /* 0x000000010b0b7890 */ /* 0x000fe4000fffe0ff */
[----:B------:R-:W-:Y:S01]  /*1840*/  UIADD3 UR12, UPT, UPT, UR12, 0x1, URZ ;  /* 0x000000010c0c7890 */ /* 0x000fe2000fffe0ff */
        /* <DEDUP_REMOVED lines=11> */
.L_x_6:
[----:B------:R-:W-:Y:S01]  /*1900*/  ISETP.NE.AND P0, PT, R0, RZ, PT ;  /* 0x000000ff0000720c */ /* 0x000fe20003f05270 */
[----:B------:R-:W-:-:S00]  /*1910*/  MEMBAR.ALL.CTA ;  /* 0x0000000000007992 */ /* 0x000fc00000008000 */
[----:B------:R-:W-:Y:S06]  /*1920*/  MEMBAR.ALL.GPU ;  /* 0x0000000000007992 */ /* 0x000fec000000a000 */
[----:B------:R-:W-:-:S00]  /*1930*/  ERRBAR ;  /* 0x00000000000079ab */ /* 0x000fc00000000000 */
[----:B------:R-:W-:Y:S08]  /*1940*/  CGAERRBAR ;  /* 0x00000000000075ab */ /* 0x000ff00000000000 */
[----:B------:R-:W-:Y:S06]  /*1950*/  UCGABAR_ARV ;  /* 0x00000000000079c7 */ /* 0x000fec0008000000 */
[----:B------:R-:W-:Y:S01]  /*1960*/  UCGABAR_WAIT ;  /* 0x0000000000007dc7 */ /* 0x000fe20008000000 */
[----:B------:R-:W-:Y:S01]  /*1970*/  CCTL.IVALL ;  /* 0x00000000ff00798f */ /* 0x000fe20002000000 */
[----:B------:R-:W-:Y:S05]  /*1980*/  @P0 EXIT ;  /* 0x000000000000094d */ /* 0x000fea0003800000 */
[----:B------:R-:W3:Y:S01]  /*1990*/  S2UR UR5, SR_CgaCtaId ;  /* 0x00000000000579c3 */ /* 0x000ee20000008800 */
[----:B------:R-:W-:Y:S01]  /*19a0*/  UMOV UR4, 0x400 ;  /* 0x0000040000047882 */ /* 0x000fe20000000000 */
[----:B-1----:R-:W1:Y:S06]  /*19b0*/  S2R R7, SR_CTAID.X ;  /* 0x0000000000077919 */ /* 0x002e6c0000002500 */
[----:B0-2---:R-:W1:Y:S01]  /*19c0*/  LDC.64 R2, c[0x0][0x380] ;  /* 0x0000e000ff027b82 */ /* 0x005e620000000a00 */
[----:B---3--:R-:W-:-:S09]  /*19d0*/  ULEA UR4, UR5, UR4, 0x18 ;  /* 0x0000000405047291 */ /* 0x008fd2000f8ec0ff */
[----:B------:R-:W0:Y:S01]  /*19e0*/  LDS.U16 R5, [UR4] ;  /* 0x00000004ff057984 */ /* 0x000e220008000400 */
[----:B-1----:R-:W-:Y:S01]  /*19f0*/  IMAD.WIDE.U32 R2, R7, 0x2, R2 ;  /* 0x0000000207027825 */ /* 0x002fe200078e0002 */
[----:B------:R-:W0:Y:S04]  /*1a00*/  LDCU.64 UR4, c[0x0][0x358] ;  /* 0x00006b00ff0477ac */ /* 0x000e280008000a00 */
[----:B0-----:R-:W-:Y:S01]  /*1a10*/  STG.E.U16 desc[UR4][R2.64], R5 ;  /* 0x0000000502007986 */ /* 0x001fe2000c101504 */
[----:B------:R-:W-:Y:S05]  /*1a20*/  EXIT ;  /* 0x000000000000794d */ /* 0x000fea0003800000 */
.L_x_30:
[----:B------:R-:W-:-:S00]  /*1a30*/  BRA `(.L_x_30) ;  /* 0xfffffffc00fc7947 */ /* 0x000fc0000383ffff */
[----:B------:R-:W-:-:S00]  /*1a40*/  NOP ;  /* 0x0000000000007918 */ /* 0x000fc00000000000 */
        /* <DEDUP_REMOVED lines=11> */
.L_x_31:


//--------------------- .nv.shared._Z11test_kernelP6__half --------------------------
	.section	.nv.shared._Z11test_kernelP6__half,"aw",@nobits
	.sectionflags	@""
	.align	16
	.zero		1024


//--------------------- .nv.shared.reserved.0     --------------------------
	.section	.nv.shared.reserved.0,"aw",@nobits
	.weak		__nv_reservedSMEM_offset_0_alias
	.size		__nv_reservedSMEM_offset_0_alias, 0, 64
	.other		__nv_reservedSMEM_offset_0_alias,@"STO_CUDA_RESERVED_SHARED STV_DEFAULT"
__nv_reservedSMEM_offset_0_alias:
	.zero		0
	.zero		64


//--------------------- .nv.constant0._Z11test_kernelP6__half --------------------------
	.section	.nv.constant0._Z11test_kernelP6__half,"a",@progbits
	.sectionflags	@""
	.align	4
.nv.constant0._Z11test_kernelP6__half:
	.zero		904


//--------------------- SYMBOLS --------------------------

	.type		.nv.reservedSmem.offset0,@object
	.size		.nv.reservedSmem.offset0,0x4
	.type		.nv.reservedSmem.cap,@object
	.size		.nv.reservedSmem.cap,0x4
